//
// Generated by NVIDIA NVVM Compiler
//
// Compiler Build ID: CL-36424714
// Cuda compilation tools, release 13.0, V13.0.88
// Based on NVVM 20.0.0
//

.version 9.0
.target sm_100
.address_size 64

	// .globl	_Z13convolution2DPiS_S_ii

.visible .entry _Z13convolution2DPiS_S_ii(
	.param .u64 .ptr .align 1 _Z13convolution2DPiS_S_ii_param_0,
	.param .u64 .ptr .align 1 _Z13convolution2DPiS_S_ii_param_1,
	.param .u64 .ptr .align 1 _Z13convolution2DPiS_S_ii_param_2,
	.param .u32 _Z13convolution2DPiS_S_ii_param_3,
	.param .u32 _Z13convolution2DPiS_S_ii_param_4
)
{
	.reg .pred 	%p<38>;
	.reg .b32 	%r<75>;
	.reg .b64 	%rd<32>;

	ld.param.u64 	%rd8, [_Z13convolution2DPiS_S_ii_param_0];
	ld.param.u64 	%rd7, [_Z13convolution2DPiS_S_ii_param_1];
	ld.param.u64 	%rd9, [_Z13convolution2DPiS_S_ii_param_2];
	ld.param.u32 	%r24, [_Z13convolution2DPiS_S_ii_param_3];
	ld.param.u32 	%r25, [_Z13convolution2DPiS_S_ii_param_4];
	cvta.to.global.u64 	%rd1, %rd9;
	cvta.to.global.u64 	%rd2, %rd8;
	mov.u32 	%r27, %tid.x;
	mov.u32 	%r28, %tid.y;
	mov.u32 	%r29, %ntid.x;
	mov.u32 	%r30, %ctaid.x;
	mad.lo.s32 	%r1, %r29, %r30, %r27;
	mov.u32 	%r31, %ntid.y;
	mov.u32 	%r32, %ctaid.y;
	mad.lo.s32 	%r33, %r31, %r32, %r28;
	add.s32 	%r34, %r1, -1;
	setp.gt.s32 	%p5, %r1, 0;
	setp.le.s32 	%p6, %r1, %r24;
	and.pred  	%p1, %p5, %p6;
	mul.lo.s32 	%r2, %r34, %r24;
	setp.ne.s32 	%p7, %r33, 0;
	setp.le.s32 	%p8, %r33, %r25;
	and.pred  	%p2, %p7, %p8;
	and.pred  	%p10, %p1, %p2;
	cvt.s64.s32 	%rd10, %r2;
	cvt.u64.u32 	%rd3, %r33;
	add.s64 	%rd11, %rd3, %rd10;
	shl.b64 	%rd12, %rd11, 2;
	add.s64 	%rd4, %rd2, %rd12;
	mov.b32 	%r67, 0;
	not.pred 	%p11, %p10;
	@%p11 bra 	$L__BB0_2;
	ld.global.u32 	%r35, [%rd4+-4];
	ld.global.u32 	%r36, [%rd1];
	mul.lo.s32 	%r67, %r36, %r35;
$L__BB0_2:
	cvt.u32.u64 	%r37, %rd3;
	setp.ge.s32 	%p12, %r37, %r25;
	not.pred 	%p13, %p1;
	or.pred  	%p14, %p13, %p12;
	@%p14 bra 	$L__BB0_4;
	add.s32 	%r39, %r37, %r2;
	mul.wide.s32 	%rd14, %r39, 4;
	add.s64 	%rd15, %rd2, %rd14;
	ld.global.u32 	%r40, [%rd15];
	ld.global.u32 	%r41, [%rd1+4];
	mad.lo.s32 	%r67, %r41, %r40, %r67;
$L__BB0_4:
	add.s32 	%r7, %r37, 1;
	setp.ge.s32 	%p15, %r7, %r25;
	or.pred  	%p17, %p13, %p15;
	@%p17 bra 	$L__BB0_6;
	ld.global.u32 	%r43, [%rd4+4];
	ld.global.u32 	%r44, [%rd1+8];
	mad.lo.s32 	%r67, %r44, %r43, %r67;
$L__BB0_6:
	setp.gt.s32 	%p18, %r1, -1;
	setp.lt.s32 	%p19, %r1, %r24;
	and.pred  	%p3, %p18, %p19;
	mul.lo.s32 	%r10, %r1, %r24;
	and.pred  	%p20, %p3, %p2;
	cvt.s64.s32 	%rd17, %r10;
	add.s64 	%rd18, %rd3, %rd17;
	shl.b64 	%rd19, %rd18, 2;
	add.s64 	%rd5, %rd2, %rd19;
	not.pred 	%p21, %p20;
	@%p21 bra 	$L__BB0_8;
	ld.global.u32 	%r45, [%rd5+-4];
	ld.global.u32 	%r46, [%rd1+12];
	mad.lo.s32 	%r67, %r46, %r45, %r67;
$L__BB0_8:
	setp.ge.s32 	%p22, %r37, %r25;
	not.pred 	%p23, %p3;
	or.pred  	%p24, %p23, %p22;
	@%p24 bra 	$L__BB0_10;
	add.s32 	%r49, %r37, %r10;
	mul.wide.s32 	%rd21, %r49, 4;
	add.s64 	%rd22, %rd2, %rd21;
	ld.global.u32 	%r50, [%rd22];
	ld.global.u32 	%r51, [%rd1+16];
	mad.lo.s32 	%r67, %r51, %r50, %r67;
$L__BB0_10:
	setp.ge.s32 	%p25, %r7, %r25;
	or.pred  	%p27, %p23, %p25;
	@%p27 bra 	$L__BB0_12;
	ld.global.u32 	%r52, [%rd5+4];
	ld.global.u32 	%r53, [%rd1+20];
	mad.lo.s32 	%r67, %r53, %r52, %r67;
$L__BB0_12:
	add.s32 	%r54, %r1, 1;
	setp.gt.s32 	%p28, %r1, -2;
	setp.lt.s32 	%p29, %r54, %r24;
	and.pred  	%p4, %p28, %p29;
	add.s32 	%r17, %r10, %r24;
	and.pred  	%p30, %p4, %p2;
	cvt.s64.s32 	%rd23, %r17;
	add.s64 	%rd24, %rd3, %rd23;
	shl.b64 	%rd25, %rd24, 2;
	add.s64 	%rd6, %rd2, %rd25;
	not.pred 	%p31, %p30;
	@%p31 bra 	$L__BB0_14;
	ld.global.u32 	%r55, [%rd6+-4];
	ld.global.u32 	%r56, [%rd1+24];
	mad.lo.s32 	%r67, %r56, %r55, %r67;
$L__BB0_14:
	setp.ge.s32 	%p32, %r37, %r25;
	not.pred 	%p33, %p4;
	or.pred  	%p34, %p33, %p32;
	@%p34 bra 	$L__BB0_16;
	add.s32 	%r59, %r37, %r17;
	mul.wide.s32 	%rd27, %r59, 4;
	add.s64 	%rd28, %rd2, %rd27;
	ld.global.u32 	%r60, [%rd28];
	ld.global.u32 	%r61, [%rd1+28];
	mad.lo.s32 	%r67, %r61, %r60, %r67;
$L__BB0_16:
	setp.ge.s32 	%p35, %r7, %r25;
	or.pred  	%p37, %p33, %p35;
	@%p37 bra 	$L__BB0_18;
	ld.global.u32 	%r62, [%rd6+4];
	ld.global.u32 	%r63, [%rd1+32];
	mad.lo.s32 	%r67, %r63, %r62, %r67;
$L__BB0_18:
	cvta.to.global.u64 	%rd29, %rd7;
	mad.lo.s32 	%r65, %r24, %r37, %r1;
	mul.wide.s32 	%rd30, %r65, 4;
	add.s64 	%rd31, %rd29, %rd30;
	st.global.u32 	[%rd31], %r67;
	ret;

}


// ===== COMPILED SASS (sm_100) =====

	.target	sm_100

	.elftype	@"ET_EXEC"


//--------------------- .note.nv.tkinfo           --------------------------
	.section	.note.nv.tkinfo,"",@"SHT_NOTE"
	.sectionflags	@"SHF_NOTE_NV_TKINFO"
	.tkinfo
        /*0018*/ 	.word	0x00000002
        /*0030*/ 	.string	""
        /*0030*/ 	.string	"ptxas"
        /*0030*/ 	.string	"Cuda compilation tools, release 13.0, V13.0.88"
        /*0030*/ 	.string	"Build cuda_13.0.r13.0/compiler.36424714_0"
        /*0030*/ 	.string	"-arch sm_100 -m 64 "



//--------------------- .note.nv.cuinfo           --------------------------
	.section	.note.nv.cuinfo,"",@"SHT_NOTE"
	.sectionflags	@"SHF_NOTE_NV_CUINFO"
        /*0018*/ 	.short	0x0002
        /*001a*/ 	.short	0x0064
        /*001c*/ 	.short	0x0082
	.zero		2


//--------------------- .nv.info                  --------------------------
	.section	.nv.info,"",@"SHT_CUDA_INFO"
	.align	4


	//----- nvinfo : EIATTR_REGCOUNT
	.align		4
        /*0000*/ 	.byte	0x04, 0x2f
        /*0002*/ 	.short	(.L_1 - .L_0)
	.align		4
.L_0:
        /*0004*/ 	.word	index@(_Z13convolution2DPiS_S_ii)
        /*0008*/ 	.word	0x00000020


	//----- nvinfo : EIATTR_FRAME_SIZE
	.align		4
.L_1:
        /*000c*/ 	.byte	0x04, 0x11
        /*000e*/ 	.short	(.L_3 - .L_2)
	.align		4
.L_2:
        /*0010*/ 	.word	index@(_Z13convolution2DPiS_S_ii)
        /*0014*/ 	.word	0x00000000


	//----- nvinfo : EIATTR_MIN_STACK_SIZE
	.align		4
.L_3:
        /*0018*/ 	.byte	0x04, 0x12
        /*001a*/ 	.short	(.L_5 - .L_4)
	.align		4
.L_4:
        /*001c*/ 	.word	index@(_Z13convolution2DPiS_S_ii)
        /*0020*/ 	.word	0x00000000
.L_5:


//--------------------- .nv.compat                --------------------------
	.section	.nv.compat,"",@"SHT_CUDA_COMPAT_INFO"
	.align	4
        /*0000*/ 	.byte	0x02, 0x09, 0x00, 0x00, 0x02, 0x02, 0x01, 0x00, 0x02, 0x05, 0x05, 0x00, 0x03, 0x07, 0x01, 0x01
        /*0010*/ 	.byte	0x02, 0x03, 0x00, 0x00, 0x02, 0x06, 0x01, 0x00, 0x04, 0x0b, 0x08, 0x00, 0x09, 0x00, 0x00, 0x00
        /*0020*/ 	.byte	0x00, 0x00, 0x00, 0x00


//--------------------- .nv.info._Z13convolution2DPiS_S_ii --------------------------
	.section	.nv.info._Z13convolution2DPiS_S_ii,"",@"SHT_CUDA_INFO"
	.sectionflags	@""
	.align	4


	//----- nvinfo : EIATTR_CUDA_API_VERSION
	.align		4
        /*0000*/ 	.byte	0x04, 0x37
        /*0002*/ 	.short	(.L_7 - .L_6)
.L_6:
        /*0004*/ 	.word	0x00000082


	//----- nvinfo : EIATTR_KPARAM_INFO
	.align		4
.L_7:
        /*0008*/ 	.byte	0x04, 0x17
        /*000a*/ 	.short	(.L_9 - .L_8)
.L_8:
        /*000c*/ 	.word	0x00000000
        /*0010*/ 	.short	0x0004
        /*0012*/ 	.short	0x001c
        /*0014*/ 	.byte	0x00, 0xf0, 0x11, 0x00


	//----- nvinfo : EIATTR_KPARAM_INFO
	.align		4
.L_9:
        /*0018*/ 	.byte	0x04, 0x17
        /*001a*/ 	.short	(.L_11 - .L_10)
.L_10:
        /*001c*/ 	.word	0x00000000
        /*0020*/ 	.short	0x0003
        /*0022*/ 	.short	0x0018
        /*0024*/ 	.byte	0x00, 0xf0, 0x11, 0x00


	//----- nvinfo : EIATTR_KPARAM_INFO
	.align		4
.L_11:
        /*0028*/ 	.byte	0x04, 0x17
        /*002a*/ 	.short	(.L_13 - .L_12)
.L_12:
        /*002c*/ 	.word	0x00000000
        /*0030*/ 	.short	0x0002
        /*0032*/ 	.short	0x0010
        /*0034*/ 	.byte	0x00, 0xf5, 0x21, 0x00


	//----- nvinfo : EIATTR_KPARAM_INFO
	.align		4
.L_13:
        /*0038*/ 	.byte	0x04, 0x17
        /*003a*/ 	.short	(.L_15 - .L_14)
.L_14:
        /*003c*/ 	.word	0x00000000
        /*0040*/ 	.short	0x0001
        /*0042*/ 	.short	0x0008
        /*0044*/ 	.byte	0x00, 0xf5, 0x21, 0x00


	//----- nvinfo : EIATTR_KPARAM_INFO
	.align		4
.L_15:
        /*0048*/ 	.byte	0x04, 0x17
        /*004a*/ 	.short	(.L_17 - .L_16)
.L_16:
        /*004c*/ 	.word	0x00000000
        /*0050*/ 	.short	0x0000
        /*0052*/ 	.short	0x0000
        /*0054*/ 	.byte	0x00, 0xf5, 0x21, 0x00


	//----- nvinfo : EIATTR_SPARSE_MMA_MASK
	.align		4
.L_17:
        /*0058*/ 	.byte	0x03, 0x50
        /*005a*/ 	.short	0x0000


	//----- nvinfo : EIATTR_MAXREG_COUNT
	.align		4
        /*005c*/ 	.byte	0x03, 0x1b
        /*005e*/ 	.short	0x00ff


	//----- nvinfo : EIATTR_MERCURY_ISA_VERSION
	.align		4
        /*0060*/ 	.byte	0x03, 0x5f
        /*0062*/ 	.short	0x0101


	//----- nvinfo : EIATTR_VRC_CTA_INIT_COUNT
	.align		4
        /*0064*/ 	.byte	0x02, 0x4a
	.zero		1
	.zero		1


	//----- nvinfo : EIATTR_EXIT_INSTR_OFFSETS
	.align		4
        /*0068*/ 	.byte	0x04, 0x1c
        /*006a*/ 	.short	(.L_19 - .L_18)


	//   ....[0]....
.L_18:
        /*006c*/ 	.word	0x00000610


	//----- nvinfo : EIATTR_CBANK_PARAM_SIZE
	.align		4
.L_19:
        /*0070*/ 	.byte	0x03, 0x19
        /*0072*/ 	.short	0x0020


	//----- nvinfo : EIATTR_PARAM_CBANK
	.align		4
        /*0074*/ 	.byte	0x04, 0x0a
        /*0076*/ 	.short	(.L_21 - .L_20)
	.align		4
.L_20:
        /*0078*/ 	.word	index@(.nv.constant0._Z13convolution2DPiS_S_ii)
        /*007c*/ 	.short	0x0380
        /*007e*/ 	.short	0x0020


	//----- nvinfo : EIATTR_SW_WAR
	.align		4
.L_21:
        /*0080*/ 	.byte	0x04, 0x36
        /*0082*/ 	.short	(.L_23 - .L_22)
.L_22:
        /*0084*/ 	.word	0x00000008
.L_23:


//--------------------- .nv.callgraph             --------------------------
	.section	.nv.callgraph,"",@"SHT_CUDA_CALLGRAPH"
	.align	4
	.sectionentsize	8
	.align		4
        /*0000*/ 	.word	0x00000000
	.align		4
        /*0004*/ 	.word	0xffffffff
	.align		4
        /*0008*/ 	.word	0x00000000
	.align		4
        /*000c*/ 	.word	0xfffffffe
	.align		4
        /*0010*/ 	.word	0x00000000
	.align		4
        /*0014*/ 	.word	0xfffffffd
	.align		4
        /*0018*/ 	.word	0x00000000
	.align		4
        /*001c*/ 	.word	0xfffffffc


//--------------------- .text._Z13convolution2DPiS_S_ii --------------------------
	.section	.text._Z13convolution2DPiS_S_ii,"ax",@progbits
	.align	128
        .global         _Z13convolution2DPiS_S_ii
        .type           _Z13convolution2DPiS_S_ii,@function
        .size           _Z13convolution2DPiS_S_ii,(.L_x_1 - _Z13convolution2DPiS_S_ii)
        .other          _Z13convolution2DPiS_S_ii,@"STO_CUDA_ENTRY STV_DEFAULT"
_Z13convolution2DPiS_S_ii:
.text._Z13convolution2DPiS_S_ii:
[----:B------:R-:W-:Y:S01]  /*0000*/  LDC R1, c[0x0][0x37c] ;  /* 0x0000df00ff017b82 */ /* 0x000fe20000000800 */
[----:B------:R-:W0:Y:S01]  /*0010*/  S2R R24, SR_TID.X ;  /* 0x0000000000187919 */ /* 0x000e220000002100 */
[----:B------:R-:W0:Y:S01]  /*0020*/  LDCU UR4, c[0x0][0x360] ;  /* 0x00006c00ff0477ac */ /* 0x000e220008000800 */
[----:B------:R-:W0:Y:S01]  /*0030*/  S2R R3, SR_CTAID.X ;  /* 0x0000000000037919 */ /* 0x000e220000002500 */
[----:B------:R-:W1:Y:S01]  /*0040*/  LDCU UR5, c[0x0][0x364] ;  /* 0x00006c80ff0577ac */ /* 0x000e620008000800 */
[----:B------:R-:W1:Y:S01]  /*0050*/  S2R R25, SR_TID.Y ;  /* 0x0000000000197919 */ /* 0x000e620000002200 */
[----:B------:R-:W2:Y:S01]  /*0060*/  LDCU.64 UR6, c[0x0][0x398] ;  /* 0x00007300ff0677ac */ /* 0x000ea20008000a00 */
[----:B------:R-:W1:Y:S01]  /*0070*/  S2R R0, SR_CTAID.Y ;  /* 0x0000000000007919 */ /* 0x000e620000002600 */
[----:B------:R-:W3:Y:S01]  /*0080*/  LDCU.64 UR8, c[0x0][0x380] ;  /* 0x00007000ff0877ac */ /* 0x000ee20008000a00 */
[----:B0-----:R-:W-:-:S05]  /*0090*/  IMAD R24, R3, UR4, R24 ;  /* 0x0000000403187c24 */ /* 0x001fca000f8e0218 */
[----:B--2---:R-:W-:Y:S01]  /*00a0*/  ISETP.GT.AND P0, PT, R24, UR6, PT ;  /* 0x0000000618007c0c */ /* 0x004fe2000bf04270 */
[----:B-1----:R-:W-:-:S03]  /*00b0*/  IMAD R25, R0, UR5, R25 ;  /* 0x0000000500197c24 */ /* 0x002fc6000f8e0219 */
[C---:B------:R-:W-:Y:S01]  /*00c0*/  ISETP.GT.AND P0, PT, R24.reuse, RZ, !P0 ;  /* 0x000000ff1800720c */ /* 0x040fe20004704270 */
[----:B------:R-:W-:Y:S01]  /*00d0*/  VIADD R0, R24, 0xffffffff ;  /* 0xffffffff18007836 */ /* 0x000fe20000000000 */
[----:B------:R-:W0:Y:S01]  /*00e0*/  LDCU.64 UR4, c[0x0][0x358] ;  /* 0x00006b00ff0477ac */ /* 0x000e220008000a00 */
[C---:B------:R-:W-:Y:S02]  /*00f0*/  ISETP.GT.AND P2, PT, R25.reuse, UR7, PT ;  /* 0x0000000719007c0c */ /* 0x040fe4000bf44270 */
[----:B------:R-:W-:Y:S01]  /*0100*/  IMAD R0, R0, UR6, RZ ;  /* 0x0000000600007c24 */ /* 0x000fe2000f8e02ff */
[C---:B------:R-:W-:Y:S02]  /*0110*/  ISETP.GE.OR P1, PT, R25.reuse, UR7, !P0 ;  /* 0x0000000719007c0c */ /* 0x040fe4000c726670 */
[C---:B------:R-:W-:Y:S02]  /*0120*/  ISETP.NE.AND P2, PT, R25.reuse, RZ, !P2 ;  /* 0x000000ff1900720c */ /* 0x040fe40005745270 */
[----:B------:R-:W-:-:S02]  /*0130*/  IADD3 R8, P3, PT, R25, R0, RZ ;  /* 0x0000000019087210 */ /* 0x000fc40007f7e0ff */
[----:B------:R-:W-:Y:S02]  /*0140*/  PLOP3.LUT P4, PT, P0, P2, PT, 0x80, 0x8 ;  /* 0x000000000008781c */ /* 0x000fe40000785070 */
[----:B------:R-:W-:Y:S02]  /*0150*/  LEA.HI.X.SX32 R11, R0, RZ, 0x1, P3 ;  /* 0x000000ff000b7211 */ /* 0x000fe400018f0eff */
[----:B---3--:R-:W-:-:S03]  /*0160*/  LEA R28, P3, R8, UR8, 0x2 ;  /* 0x00000008081c7c11 */ /* 0x008fc6000f8610ff */
[----:B------:R-:W1:Y:S01]  /*0170*/  @!P1 LDC.64 R4, c[0x0][0x380] ;  /* 0x0000e000ff049b82 */ /* 0x000e620000000a00 */
[----:B------:R-:W-:Y:S01]  /*0180*/  LEA.HI.X R29, R8, UR9, R11, 0x2, P3 ;  /* 0x00000009081d7c11 */ /* 0x000fe200098f140b */
[----:B------:R-:W-:-:S04]  /*0190*/  @!P1 IMAD.IADD R9, R25, 0x1, R0 ;  /* 0x0000000119099824 */ /* 0x000fc800078e0200 */
[----:B0-----:R-:W2:Y:S02]  /*01a0*/  @P4 LDG.E R8, desc[UR4][R28.64+-0x4] ;  /* 0xfffffc041c084981 */ /* 0x001ea4000c1e1900 */
[----:B------:R-:W0:Y:S08]  /*01b0*/  @P4 LDC.64 R2, c[0x0][0x390] ;  /* 0x0000e400ff024b82 */ /* 0x000e300000000a00 */
[----:B------:R-:W3:Y:S01]  /*01c0*/  @!P1 LDC.64 R6, c[0x0][0x390] ;  /* 0x0000e400ff069b82 */ /* 0x000ee20000000a00 */
[----:B-1----:R-:W-:-:S06]  /*01d0*/  @!P1 IMAD.WIDE R4, R9, 0x4, R4 ;  /* 0x0000000409049825 */ /* 0x002fcc00078e0204 */
[----:B------:R-:W4:Y:S04]  /*01e0*/  @!P1 LDG.E R5, desc[UR4][R4.64] ;  /* 0x0000000404059981 */ /* 0x000f28000c1e1900 */
[----:B0-----:R-:W2:Y:S04]  /*01f0*/  @P4 LDG.E R3, desc[UR4][R2.64] ;  /* 0x0000000402034981 */ /* 0x001ea8000c1e1900 */
[----:B---3--:R-:W4:Y:S01]  /*0200*/  @!P1 LDG.E R6, desc[UR4][R6.64+0x4] ;  /* 0x0000040406069981 */ /* 0x008f22000c1e1900 */
[C---:B------:R-:W-:Y:S01]  /*0210*/  ISETP.GE.AND P3, PT, R24.reuse, UR6, PT ;  /* 0x0000000618007c0c */ /* 0x040fe2000bf66270 */
[----:B------:R-:W-:-:S03]  /*0220*/  IMAD R12, R24, UR6, RZ ;  /* 0x00000006180c7c24 */ /* 0x000fc6000f8e02ff */
[----:B------:R-:W-:Y:S01]  /*0230*/  ISETP.GT.AND P3, PT, R24, -0x1, !P3 ;  /* 0xffffffff1800780c */ /* 0x000fe20005f64270 */
[----:B------:R-:W-:Y:S02]  /*0240*/  IMAD.MOV.U32 R0, RZ, RZ, RZ ;  /* 0x000000ffff007224 */ /* 0x000fe400078e00ff */
[----:B------:R-:W-:Y:S02]  /*0250*/  VIADD R10, R25, 0x1 ;  /* 0x00000001190a7836 */ /* 0x000fe40000000000 */
[----:B------:R-:W-:-:S03]  /*0260*/  VIADD R26, R12, UR6 ;  /* 0x000000060c1a7c36 */ /* 0x000fc60008000000 */
[----:B------:R-:W-:-:S13]  /*0270*/  ISETP.GE.OR P0, PT, R10, UR7, !P0 ;  /* 0x000000070a007c0c */ /* 0x000fda000c706670 */
[----:B------:R-:W0:Y:S01]  /*0280*/  @!P0 LDC.64 R20, c[0x0][0x390] ;  /* 0x0000e400ff148b82 */ /* 0x000e220000000a00 */
[----:B------:R1:W3:Y:S07]  /*0290*/  @!P0 LDG.E R27, desc[UR4][R28.64+0x4] ;  /* 0x000004041c1b8981 */ /* 0x0002ee000c1e1900 */
[----:B-1----:R-:W1:Y:S01]  /*02a0*/  LDC.64 R28, c[0x0][0x388] ;  /* 0x0000e200ff1c7b82 */ /* 0x002e620000000a00 */
[----:B0-----:R-:W3:Y:S01]  /*02b0*/  @!P0 LDG.E R20, desc[UR4][R20.64+0x8] ;  /* 0x0000080414148981 */ /* 0x001ee2000c1e1900 */
[----:B--2---:R-:W-:Y:S01]  /*02c0*/  @P4 IMAD R0, R8, R3, RZ ;  /* 0x0000000308004224 */ /* 0x004fe200078e02ff */
[----:B------:R-:W-:-:S02]  /*02d0*/  ISETP.GE.OR P4, PT, R25, UR7, !P3 ;  /* 0x0000000719007c0c */ /* 0x000fc4000df86670 */
[----:B------:R-:W-:Y:S01]  /*02e0*/  IADD3 R3, P5, PT, R25, R12, RZ ;  /* 0x0000000c19037210 */ /* 0x000fe20007fbe0ff */
[----:B----4-:R-:W-:-:S03]  /*02f0*/  @!P1 IMAD R0, R5, R6, R0 ;  /* 0x0000000605009224 */ /* 0x010fc600078e0200 */
[----:B------:R-:W-:Y:S01]  /*0300*/  LEA.HI.X.SX32 R4, R12, RZ, 0x1, P5 ;  /* 0x000000ff0c047211 */ /* 0x000fe200028f0eff */
[----:B------:R-:W-:Y:S01]  /*0310*/  VIADD R6, R24, 0x1 ;  /* 0x0000000118067836 */ /* 0x000fe20000000000 */
[----:B------:R-:W-:Y:S02]  /*0320*/  LEA R2, P1, R3, UR8, 0x2 ;  /* 0x0000000803027c11 */ /* 0x000fe4000f8210ff */
[----:B------:R-:W-:Y:S02]  /*0330*/  PLOP3.LUT P5, PT, P3, P2, PT, 0x80, 0x8 ;  /* 0x000000000008781c */ /* 0x000fe40001fa5070 */
[----:B------:R-:W-:Y:S01]  /*0340*/  IADD3 R5, P6, PT, R25, R26, RZ ;  /* 0x0000001a19057210 */ /* 0x000fe20007fde0ff */
[----:B------:R-:W0:Y:S01]  /*0350*/  @!P4 LDC.64 R18, c[0x0][0x380] ;  /* 0x0000e000ff12cb82 */ /* 0x000e220000000a00 */
[----:B------:R-:W-:Y:S02]  /*0360*/  LEA.HI.X R3, R3, UR9, R4, 0x2, P1 ;  /* 0x0000000903037c11 */ /* 0x000fe400088f1404 */
[----:B------:R-:W-:-:S02]  /*0370*/  ISETP.GE.AND P1, PT, R6, UR6, PT ;  /* 0x0000000606007c0c */ /* 0x000fc4000bf26270 */
[----:B------:R-:W-:Y:S02]  /*0380*/  LEA.HI.X.SX32 R6, R26, RZ, 0x1, P6 ;  /* 0x000000ff1a067211 */ /* 0x000fe400030f0eff */
[C---:B------:R-:W-:Y:S02]  /*0390*/  LEA R4, P6, R5.reuse, UR8, 0x2 ;  /* 0x0000000805047c11 */ /* 0x040fe4000f8c10ff */
[----:B------:R-:W-:Y:S02]  /*03a0*/  ISETP.GT.AND P1, PT, R24, -0x2, !P1 ;  /* 0xfffffffe1800780c */ /* 0x000fe40004f24270 */
[----:B------:R-:W-:Y:S02]  /*03b0*/  ISETP.GE.OR P3, PT, R10, UR7, !P3 ;  /* 0x000000070a007c0c */ /* 0x000fe4000df66670 */
[----:B------:R-:W-:Y:S02]  /*03c0*/  LEA.HI.X R5, R5, UR9, R6, 0x2, P6 ;  /* 0x0000000905057c11 */ /* 0x000fe4000b0f1406 */
[----:B------:R-:W-:Y:S01]  /*03d0*/  ISETP.GE.OR P6, PT, R25, UR7, !P1 ;  /* 0x0000000719007c0c */ /* 0x000fe2000cfc6670 */
[----:B------:R-:W2:Y:S01]  /*03e0*/  @P5 LDC.64 R6, c[0x0][0x390] ;  /* 0x0000e400ff065b82 */ /* 0x000ea20000000a00 */
[----:B------:R-:W-:-:S02]  /*03f0*/  PLOP3.LUT P2, PT, P1, P2, PT, 0x80, 0x8 ;  /* 0x000000000008781c */ /* 0x000fc40000f45070 */
[----:B------:R-:W-:-:S05]  /*0400*/  ISETP.GE.OR P1, PT, R10, UR7, !P1 ;  /* 0x000000070a007c0c */ /* 0x000fca000cf26670 */
[----:B------:R-:W4:Y:S01]  /*0410*/  @!P4 LDC.64 R8, c[0x0][0x390] ;  /* 0x0000e400ff08cb82 */ /* 0x000f220000000a00 */
[----:B------:R-:W-:-:S05]  /*0420*/  @!P4 IMAD.IADD R17, R25, 0x1, R12 ;  /* 0x000000011911c824 */ /* 0x000fca00078e020c */
[----:B------:R-:W5:Y:S02]  /*0430*/  @P2 LDG.E R21, desc[UR4][R4.64+-0x4] ;  /* 0xfffffc0404152981 */ /* 0x000f64000c1e1900 */
[----:B------:R-:W1:Y:S01]  /*0440*/  @!P3 LDC.64 R10, c[0x0][0x390] ;  /* 0x0000e400ff0abb82 */ /* 0x000e620000000a00 */
[----:B0-----:R-:W-:-:S06]  /*0450*/  @!P4 IMAD.WIDE R18, R17, 0x4, R18 ;  /* 0x000000041112c825 */ /* 0x001fcc00078e0212 */
[----:B------:R-:W5:Y:S01]  /*0460*/  @!P4 LDG.E R19, desc[UR4][R18.64] ;  /* 0x000000041213c981 */ /* 0x000f62000c1e1900 */
[----:B------:R-:W0:Y:S03]  /*0470*/  @!P6 LDC.64 R14, c[0x0][0x380] ;  /* 0x0000e000ff0eeb82 */ /* 0x000e260000000a00 */
[----:B--2---:R-:W2:Y:S05]  /*0480*/  @P5 LDG.E R6, desc[UR4][R6.64+0xc] ;  /* 0x00000c0406065981 */ /* 0x004eaa000c1e1900 */
[----:B------:R-:W3:Y:S01]  /*0490*/  @P2 LDC.64 R12, c[0x0][0x390] ;  /* 0x0000e400ff0c2b82 */ /* 0x000ee20000000a00 */
[----:B----4-:R4:W5:Y:S04]  /*04a0*/  @!P4 LDG.E R8, desc[UR4][R8.64+0x10] ;  /* 0x000010040808c981 */ /* 0x010968000c1e1900 */
[----:B------:R-:W2:Y:S03]  /*04b0*/  @P5 LDG.E R7, desc[UR4][R2.64+-0x4] ;  /* 0xfffffc0402075981 */ /* 0x000ea6000c1e1900 */
[----:B------:R-:W3:Y:S01]  /*04c0*/  @!P6 LDC.64 R16, c[0x0][0x390] ;  /* 0x0000e400ff10eb82 */ /* 0x000ee20000000a00 */
[----:B-1----:R-:W5:Y:S07]  /*04d0*/  @!P3 LDG.E R11, desc[UR4][R10.64+0x14] ;  /* 0x000014040a0bb981 */ /* 0x002f6e000c1e1900 */
[----:B------:R-:W1:Y:S01]  /*04e0*/  @!P1 LDC.64 R22, c[0x0][0x390] ;  /* 0x0000e400ff169b82 */ /* 0x000e620000000a00 */
[----:B----4-:R-:W-:Y:S01]  /*04f0*/  @!P6 IMAD.IADD R9, R25, 0x1, R26 ;  /* 0x000000011909e824 */ /* 0x010fe200078e021a */
[----:B------:R-:W4:Y:S04]  /*0500*/  @!P1 LDG.E R18, desc[UR4][R4.64+0x4] ;  /* 0x0000040404129981 */ /* 0x000f28000c1e1900 */
[----:B------:R-:W4:Y:S01]  /*0510*/  @!P3 LDG.E R26, desc[UR4][R2.64+0x4] ;  /* 0x00000404021ab981 */ /* 0x000f22000c1e1900 */
[----:B0-----:R-:W-:-:S03]  /*0520*/  @!P6 IMAD.WIDE R14, R9, 0x4, R14 ;  /* 0x00000004090ee825 */ /* 0x001fc600078e020e */
[----:B---3--:R-:W3:Y:S04]  /*0530*/  @P2 LDG.E R13, desc[UR4][R12.64+0x18] ;  /* 0x000018040c0d2981 */ /* 0x008ee8000c1e1900 */
[----:B------:R-:W3:Y:S04]  /*0540*/  @!P6 LDG.E R15, desc[UR4][R14.64] ;  /* 0x000000040e0fe981 */ /* 0x000ee8000c1e1900 */
[----:B------:R-:W3:Y:S04]  /*0550*/  @!P6 LDG.E R16, desc[UR4][R16.64+0x1c] ;  /* 0x00001c041010e981 */ /* 0x000ee8000c1e1900 */
[----:B-1----:R-:W3:Y:S01]  /*0560*/  @!P1 LDG.E R23, desc[UR4][R22.64+0x20] ;  /* 0x0000200416179981 */ /* 0x002ee2000c1e1900 */
[----:B------:R-:W-:-:S02]  /*0570*/  @!P0 IMAD R0, R27, R20, R0 ;  /* 0x000000141b008224 */ /* 0x000fc400078e0200 */
[----:B------:R-:W-:-:S04]  /*0580*/  IMAD R25, R25, UR6, R24 ;  /* 0x0000000619197c24 */ /* 0x000fc8000f8e0218 */
[----:B------:R-:W-:-:S04]  /*0590*/  IMAD.WIDE R28, R25, 0x4, R28 ;  /* 0x00000004191c7825 */ /* 0x000fc800078e021c */
[----:B--2---:R-:W-:-:S04]  /*05a0*/  @P5 IMAD R0, R7, R6, R0 ;  /* 0x0000000607005224 */ /* 0x004fc800078e0200 */
[----:B-----5:R-:W-:-:S04]  /*05b0*/  @!P4 IMAD R0, R19, R8, R0 ;  /* 0x000000081300c224 */ /* 0x020fc800078e0200 */
[----:B----4-:R-:W-:-:S04]  /*05c0*/  @!P3 IMAD R0, R26, R11, R0 ;  /* 0x0000000b1a00b224 */ /* 0x010fc800078e0200 */
[----:B---3--:R-:W-:-:S04]  /*05d0*/  @P2 IMAD R0, R21, R13, R0 ;  /* 0x0000000d15002224 */ /* 0x008fc800078e0200 */
[----:B------:R-:W-:-:S04]  /*05e0*/  @!P6 IMAD R0, R15, R16, R0 ;  /* 0x000000100f00e224 */ /* 0x000fc800078e0200 */
[----:B------:R-:W-:-:S05]  /*05f0*/  @!P1 IMAD R0, R18, R23, R0 ;  /* 0x0000001712009224 */ /* 0x000fca00078e0200 */
[----:B------:R-:W-:Y:S01]  /*0600*/  STG.E desc[UR4][R28.64], R0 ;  /* 0x000000001c007986 */ /* 0x000fe2000c101904 */
[----:B------:R-:W-:Y:S05]  /*0610*/  EXIT ;  /* 0x000000000000794d */ /* 0x000fea0003800000 */
.L_x_0:
[----:B------:R-:W-:-:S00]  /*0620*/  BRA `(.L_x_0) ;  /* 0xfffffffc00fc7947 */ /* 0x000fc0000383ffff */
[----:B------:R-:W-:-:S00]  /*0630*/  NOP ;  /* 0x0000000000007918 */ /* 0x000fc00000000000 */
        /* <DEDUP_REMOVED lines=12> */
.L_x_1:


//--------------------- .nv.shared.reserved.0     --------------------------
	.section	.nv.shared.reserved.0,"aw",@nobits
	.weak		__nv_reservedSMEM_offset_0_alias
	.size		__nv_reservedSMEM_offset_0_alias, 0, 64
	.other		__nv_reservedSMEM_offset_0_alias,@"STO_CUDA_RESERVED_SHARED STV_DEFAULT"
__nv_reservedSMEM_offset_0_alias:
	.zero		0
	.zero		64


//--------------------- .nv.constant0._Z13convolution2DPiS_S_ii --------------------------
	.section	.nv.constant0._Z13convolution2DPiS_S_ii,"a",@progbits
	.sectionflags	@""
	.align	4
.nv.constant0._Z13convolution2DPiS_S_ii:
	.zero		928


//--------------------- SYMBOLS --------------------------

	.type		.nv.reservedSmem.offset0,@object
	.size		.nv.reservedSmem.offset0,0x4
